	.headerflags	@"EF_CUDA_TEXMODE_UNIFIED EF_CUDA_64BIT_ADDRESS EF_CUDA_ACCELERATORS EF_CUDA_SM90 EF_CUDA_VIRTUAL_SM(EF_CUDA_SM90)"
	.elftype	@"ET_EXEC"


//--------------------- .nv.info                  --------------------------
	.section	.nv.info,"",@"SHT_CUDA_INFO"
	.align	4


	//----- nvinfo : EIATTR_REGCOUNT
	.align		4
        /*0000*/ 	.byte	0x04, 0x2f
        /*0002*/ 	.short	(.L_1 - .L_0)
	.align		4
.L_0:
        /*0004*/ 	.word	index@(triton_poi_fused_convolution_mul_sigmoid_silu_17)
        /*0008*/ 	.word	0x00000014


	//----- nvinfo : EIATTR_MIN_STACK_SIZE
	.align		4
.L_1:
        /*000c*/ 	.byte	0x04, 0x12
        /*000e*/ 	.short	(.L_3 - .L_2)
	.align		4
.L_2:
        /*0010*/ 	.word	index@(triton_poi_fused_convolution_mul_sigmoid_silu_17)
        /*0014*/ 	.word	0x00000000


	//----- nvinfo : EIATTR_FRAME_SIZE
	.align		4
.L_3:
        /*0018*/ 	.byte	0x04, 0x11
        /*001a*/ 	.short	(.L_5 - .L_4)
	.align		4
.L_4:
        /*001c*/ 	.word	index@(triton_poi_fused_convolution_mul_sigmoid_silu_17)
        /*0020*/ 	.word	0x00000000


	//----- nvinfo : EIATTR_MIN_STACK_SIZE
	.align		4
.L_5:
        /*0024*/ 	.byte	0x04, 0x12
        /*0026*/ 	.short	(.L_7 - .L_6)
	.align		4
.L_6:
        /*0028*/ 	.word	index@(triton_poi_fused_convolution_mul_sigmoid_silu_17)
        /*002c*/ 	.word	0x00000000
.L_7:


//--------------------- .nv.info.triton_poi_fused_convolution_mul_sigmoid_silu_17 --------------------------
	.section	.nv.info.triton_poi_fused_convolution_mul_sigmoid_silu_17,"",@"SHT_CUDA_INFO"
	.sectionflags	@""
	.align	4


	//----- nvinfo : EIATTR_CUDA_API_VERSION
	.align		4
        /*0000*/ 	.byte	0x04, 0x37
        /*0002*/ 	.short	(.L_9 - .L_8)
.L_8:
        /*0004*/ 	.word	0x0000007c


	//----- nvinfo : EIATTR_KPARAM_INFO
	.align		4
.L_9:
        /*0008*/ 	.byte	0x04, 0x17
        /*000a*/ 	.short	(.L_11 - .L_10)
.L_10:
        /*000c*/ 	.word	0x00000000
        /*0010*/ 	.short	0x0003
        /*0012*/ 	.short	0x0018
        /*0014*/ 	.byte	0x00, 0xf0, 0x11, 0x00


	//----- nvinfo : EIATTR_KPARAM_INFO
	.align		4
.L_11:
        /*0018*/ 	.byte	0x04, 0x17
        /*001a*/ 	.short	(.L_13 - .L_12)
.L_12:
        /*001c*/ 	.word	0x00000000
        /*0020*/ 	.short	0x0002
        /*0022*/ 	.short	0x0010
        /*0024*/ 	.byte	0x00, 0xf4, 0x21, 0x00


	//----- nvinfo : EIATTR_KPARAM_INFO
	.align		4
.L_13:
        /*0028*/ 	.byte	0x04, 0x17
        /*002a*/ 	.short	(.L_15 - .L_14)
.L_14:
        /*002c*/ 	.word	0x00000000
        /*0030*/ 	.short	0x0001
        /*0032*/ 	.short	0x0008
        /*0034*/ 	.byte	0x00, 0xf4, 0x21, 0x00


	//----- nvinfo : EIATTR_KPARAM_INFO
	.align		4
.L_15:
        /*0038*/ 	.byte	0x04, 0x17
        /*003a*/ 	.short	(.L_17 - .L_16)
.L_16:
        /*003c*/ 	.word	0x00000000
        /*0040*/ 	.short	0x0000
        /*0042*/ 	.short	0x0000
        /*0044*/ 	.byte	0x00, 0xf4, 0x21, 0x00


	//----- nvinfo : EIATTR_SPARSE_MMA_MASK
	.align		4
.L_17:
        /*0048*/ 	.byte	0x03, 0x50
        /*004a*/ 	.short	0x0000


	//----- nvinfo : EIATTR_MAXREG_COUNT
	.align		4
        /*004c*/ 	.byte	0x03, 0x1b
        /*004e*/ 	.short	0x00ff


	//----- nvinfo : EIATTR_EXIT_INSTR_OFFSETS
	.align		4
        /*0050*/ 	.byte	0x04, 0x1c
        /*0052*/ 	.short	(.L_19 - .L_18)


	//   ....[0]....
.L_18:
        /*0054*/ 	.word	0x00000510


	//   ....[1]....
        /*0058*/ 	.word	0x00000530


	//----- nvinfo : EIATTR_REQNTID
	.align		4
.L_19:
        /*005c*/ 	.byte	0x04, 0x10
        /*005e*/ 	.short	(.L_21 - .L_20)
.L_20:
        /*0060*/ 	.word	0x00000080
        /*0064*/ 	.word	0x00000001
        /*0068*/ 	.word	0x00000001


	//----- nvinfo : EIATTR_CBANK_PARAM_SIZE
	.align		4
.L_21:
        /*006c*/ 	.byte	0x03, 0x19
        /*006e*/ 	.short	0x001c


	//----- nvinfo : EIATTR_PARAM_CBANK
	.align		4
        /*0070*/ 	.byte	0x04, 0x0a
        /*0072*/ 	.short	(.L_23 - .L_22)
	.align		4
.L_22:
        /*0074*/ 	.word	index@(.nv.constant0.triton_poi_fused_convolution_mul_sigmoid_silu_17)
        /*0078*/ 	.short	0x0210
        /*007a*/ 	.short	0x001c


	//----- nvinfo : EIATTR_SW_WAR
	.align		4
.L_23:
        /*007c*/ 	.byte	0x04, 0x36
        /*007e*/ 	.short	(.L_25 - .L_24)
.L_24:
        /*0080*/ 	.word	0x00000008
.L_25:


//--------------------- .nv.callgraph             --------------------------
	.section	.nv.callgraph,"",@"SHT_CUDA_CALLGRAPH"
	.align	4
	.sectionentsize	8
	.align		4
        /*0000*/ 	.word	0x00000000
	.align		4
        /*0004*/ 	.word	0xffffffff
	.align		4
        /*0008*/ 	.word	0x00000000
	.align		4
        /*000c*/ 	.word	0xfffffffe
	.align		4
        /*0010*/ 	.word	0x00000000
	.align		4
        /*0014*/ 	.word	0xfffffffd
	.align		4
        /*0018*/ 	.word	0x00000000
	.align		4
        /*001c*/ 	.word	0xfffffffc


//--------------------- .text.triton_poi_fused_convolution_mul_sigmoid_silu_17 --------------------------
	.section	.text.triton_poi_fused_convolution_mul_sigmoid_silu_17,"ax",@progbits
	.align	128
        .global         triton_poi_fused_convolution_mul_sigmoid_silu_17
        .type           triton_poi_fused_convolution_mul_sigmoid_silu_17,@function
        .size           triton_poi_fused_convolution_mul_sigmoid_silu_17,(.L_x_1 - triton_poi_fused_convolution_mul_sigmoid_silu_17)
        .other          triton_poi_fused_convolution_mul_sigmoid_silu_17,@"STO_CUDA_ENTRY STV_DEFAULT"
triton_poi_fused_convolution_mul_sigmoid_silu_17:
.text.triton_poi_fused_convolution_mul_sigmoid_silu_17:
[----:B------:R-:W0:Y:S02]  /*0000*/  LDC R1, c[0x0][0x28] ;  /* 0x00000a00ff017b82 */ /* 0x000e240000000800 */
[----:B------:R-:W1:Y:S01]  /*0010*/  S2R R0, SR_TID.X ;  /* 0x0000000000007919 */ /* 0x000e620000002100 */
[----:B------:R-:W2:Y:S01]  /*0020*/  LDC.64 R4, c[0x0][0x218] ;  /* 0x00008600ff047b82 */ /* 0x000ea20000000a00 */
[----:B------:R-:W-:Y:S01]  /*0030*/  ULDC.64 UR4, c[0x0][0x208] ;  /* 0x0000820000047ab9 */ /* 0x000fe20000000a00 */
[----:B------:R-:W3:Y:S06]  /*0040*/  S2R R11, SR_CTAID.X ;  /* 0x00000000000b7919 */ /* 0x000eec0000002500 */
[----:B------:R-:W4:Y:S08]  /*0050*/  LDC.64 R6, c[0x0][0x210] ;  /* 0x00008400ff067b82 */ /* 0x000f300000000a00 */
[----:B------:R-:W5:Y:S01]  /*0060*/  LDC.64 R8, c[0x0][0x220] ;  /* 0x00008800ff087b82 */ /* 0x000f620000000a00 */
[----:B-1----:R-:W-:-:S04]  /*0070*/  SHF.L.U32 R0, R0, 0x1, RZ ;  /* 0x0000000100007819 */ /* 0x002fc800000006ff */
[----:B------:R-:W-:Y:S02]  /*0080*/  LOP3.LUT R0, R0, 0xfe, RZ, 0xc0, !PT ;  /* 0x000000fe00007812 */ /* 0x000fe400078ec0ff */
[----:B---3--:R-:W-:Y:S02]  /*0090*/  SHF.R.S32.HI R2, RZ, 0x17, R11 ;  /* 0x00000017ff027819 */ /* 0x008fe4000001140b */
[----:B------:R-:W-:Y:S02]  /*00a0*/  LEA R11, R11, R0, 0x8 ;  /* 0x000000000b0b7211 */ /* 0x000fe400078e40ff */
[----:B------:R-:W-:Y:S02]  /*00b0*/  SGXT R0, R2, 0x1 ;  /* 0x000000010200781a */ /* 0x000fe40000000200 */
[----:B------:R-:W-:Y:S02]  /*00c0*/  CS2R R2, SRZ ;  /* 0x0000000000027805 */ /* 0x000fe4000001ff00 */
[C---:B------:R-:W-:Y:S01]  /*00d0*/  ISETP.GE.AND P0, PT, R11.reuse, 0x400, PT ;  /* 0x000004000b00780c */ /* 0x040fe20003f06270 */
[----:B--2---:R-:W-:Y:S01]  /*00e0*/  IMAD.WIDE R4, R11, 0x4, R4 ;  /* 0x000000040b047825 */ /* 0x004fe200078e0204 */
[----:B------:R-:W-:-:S04]  /*00f0*/  LEA.HI R0, R0, R11, RZ, 0x8 ;  /* 0x0000000b00007211 */ /* 0x000fc800078f40ff */
[----:B------:R-:W-:-:S04]  /*0100*/  LOP3.LUT R0, R0, 0xffffff00, RZ, 0xc0, !PT ;  /* 0xffffff0000007812 */ /* 0x000fc800078ec0ff */
[----:B------:R-:W-:Y:S01]  /*0110*/  IADD3 R13, R11, -R0, RZ ;  /* 0x800000000b0d7210 */ /* 0x000fe20007ffe0ff */
[----:B----4-:R-:W-:Y:S02]  /*0120*/  IMAD.WIDE R6, R11, 0x4, R6 ;  /* 0x000000040b067825 */ /* 0x010fe400078e0206 */
[----:B------:R-:W2:Y:S02]  /*0130*/  @!P0 LDG.E.64 R2, desc[UR4][R4.64] ;  /* 0x0000000404028981 */ /* 0x000ea4000c1e1b00 */
[----:B-----5:R-:W-:Y:S01]  /*0140*/  IMAD.WIDE R10, R13, 0x4, R8 ;  /* 0x000000040d0a7825 */ /* 0x020fe200078e0208 */
[----:B------:R-:W-:Y:S02]  /*0150*/  CS2R R12, SRZ ;  /* 0x00000000000c7805 */ /* 0x000fe4000001ff00 */
[----:B------:R-:W-:-:S04]  /*0160*/  CS2R R8, SRZ ;  /* 0x0000000000087805 */ /* 0x000fc8000001ff00 */
[----:B------:R-:W3:Y:S04]  /*0170*/  @!P0 LDG.E.EL.64 R12, desc[UR4][R10.64] ;  /* 0x000000040a0c8981 */ /* 0x000ee8000c2e1b00 */
[----:B------:R-:W3:Y:S01]  /*0180*/  @!P0 LDG.E.64 R8, desc[UR4][R6.64] ;  /* 0x0000000406088981 */ /* 0x000ee2000c1e1b00 */
[----:B--2---:R-:W-:-:S04]  /*0190*/  FADD R0, RZ, -R2 ;  /* 0x80000002ff007221 */ /* 0x004fc80000000000 */
[----:B------:R-:W-:Y:S01]  /*01a0*/  FMUL R14, R0, 1.4426950216293334961 ;  /* 0x3fb8aa3b000e7820 */ /* 0x000fe20000400000 */
[----:B------:R-:W-:-:S04]  /*01b0*/  FADD R0, RZ, -R3 ;  /* 0x80000003ff007221 */ /* 0x000fc80000000000 */
[----:B------:R-:W-:Y:S01]  /*01c0*/  FMUL R15, R0, 1.4426950216293334961 ;  /* 0x3fb8aa3b000f7820 */ /* 0x000fe20000400000 */
[----:B---3--:R-:W-:Y:S01]  /*01d0*/  FADD R8, R12, R8 ;  /* 0x000000080c087221 */ /* 0x008fe20000000000 */
[----:B------:R-:W-:-:S03]  /*01e0*/  FADD R9, R13, R9 ;  /* 0x000000090d097221 */ /* 0x000fc60000000000 */
[----:B------:R-:W-:Y:S01]  /*01f0*/  FADD R0, RZ, -R8 ;  /* 0x80000008ff007221 */ /* 0x000fe20000000000 */
[----:B------:R-:W-:Y:S01]  /*0200*/  FADD R12, RZ, -R9 ;  /* 0x80000009ff0c7221 */ /* 0x000fe20000000000 */
[----:B------:R-:W-:Y:S02]  /*0210*/  FSETP.GEU.AND P4, PT, R15, -126, PT ;  /* 0xc2fc00000f00780b */ /* 0x000fe40003f8e000 */
[----:B------:R-:W-:Y:S01]  /*0220*/  FMUL R0, R0, 1.4426950216293334961 ;  /* 0x3fb8aa3b00007820 */ /* 0x000fe20000400000 */
[----:B------:R-:W-:Y:S01]  /*0230*/  FMUL R12, R12, 1.4426950216293334961 ;  /* 0x3fb8aa3b0c0c7820 */ /* 0x000fe20000400000 */
[----:B------:R-:W-:-:S03]  /*0240*/  FSETP.GEU.AND P1, PT, R14, -126, PT ;  /* 0xc2fc00000e00780b */ /* 0x000fc60003f2e000 */
[----:B------:R-:W-:Y:S02]  /*0250*/  FSETP.GEU.AND P2, PT, R0, -126, PT ;  /* 0xc2fc00000000780b */ /* 0x000fe40003f4e000 */
[----:B------:R-:W-:-:S04]  /*0260*/  FSETP.GEU.AND P3, PT, R12, -126, PT ;  /* 0xc2fc00000c00780b */ /* 0x000fc80003f6e000 */
[----:B------:R-:W-:-:S04]  /*0270*/  @!P4 FMUL R15, R15, 0.5 ;  /* 0x3f0000000f0fc820 */ /* 0x000fc80000400000 */
[----:B------:R-:W-:Y:S01]  /*0280*/  @!P1 FMUL R14, R14, 0.5 ;  /* 0x3f0000000e0e9820 */ /* 0x000fe20000400000 */
[----:B------:R-:W1:Y:S02]  /*0290*/  MUFU.EX2 R16, R15 ;  /* 0x0000000f00107308 */ /* 0x000e640000000800 */
[----:B------:R-:W-:Y:S02]  /*02a0*/  @!P2 FMUL R0, R0, 0.5 ;  /* 0x3f0000000000a820 */ /* 0x000fe40000400000 */
[----:B------:R-:W-:-:S04]  /*02b0*/  @!P3 FMUL R12, R12, 0.5 ;  /* 0x3f0000000c0cb820 */ /* 0x000fc80000400000 */
[----:B------:R-:W2:Y:S08]  /*02c0*/  MUFU.EX2 R13, R14 ;  /* 0x0000000e000d7308 */ /* 0x000eb00000000800 */
[----:B------:R-:W3:Y:S08]  /*02d0*/  MUFU.EX2 R10, R0 ;  /* 0x00000000000a7308 */ /* 0x000ef00000000800 */
[----:B------:R-:W4:Y:S01]  /*02e0*/  MUFU.EX2 R11, R12 ;  /* 0x0000000c000b7308 */ /* 0x000f220000000800 */
[----:B-1----:R-:W-:Y:S01]  /*02f0*/  @!P4 FMUL R16, R16, R16 ;  /* 0x000000101010c220 */ /* 0x002fe20000400000 */
[----:B--2---:R-:W-:-:S03]  /*0300*/  @!P1 FMUL R13, R13, R13 ;  /* 0x0000000d0d0d9220 */ /* 0x004fc60000400000 */
[----:B------:R-:W-:Y:S01]  /*0310*/  FADD R16, R16, 1 ;  /* 0x3f80000010107421 */ /* 0x000fe20000000000 */
[----:B---3--:R-:W-:Y:S01]  /*0320*/  @!P2 FMUL R10, R10, R10 ;  /* 0x0000000a0a0aa220 */ /* 0x008fe20000400000 */
[----:B------:R-:W-:-:S03]  /*0330*/  FADD R13, R13, 1 ;  /* 0x3f8000000d0d7421 */ /* 0x000fc60000000000 */
[----:B------:R-:W-:Y:S01]  /*0340*/  FSETP.GT.AND P2, PT, R16, 8.50705917302346158658e+37, PT ;  /* 0x7e8000001000780b */ /* 0x000fe20003f44000 */
[----:B------:R-:W-:Y:S01]  /*0350*/  FADD R10, R10, 1 ;  /* 0x3f8000000a0a7421 */ /* 0x000fe20000000000 */
[----:B----4-:R-:W-:Y:S01]  /*0360*/  @!P3 FMUL R11, R11, R11 ;  /* 0x0000000b0b0bb220 */ /* 0x010fe20000400000 */
[----:B------:R-:W-:-:S03]  /*0370*/  FSETP.GT.AND P1, PT, R13, 8.50705917302346158658e+37, PT ;  /* 0x7e8000000d00780b */ /* 0x000fc60003f24000 */
[----:B------:R-:W-:Y:S01]  /*0380*/  FADD R11, R11, 1 ;  /* 0x3f8000000b0b7421 */ /* 0x000fe20000000000 */
[----:B------:R-:W-:-:S04]  /*0390*/  FSETP.GT.AND P3, PT, R10, 8.50705917302346158658e+37, PT ;  /* 0x7e8000000a00780b */ /* 0x000fc80003f64000 */
[----:B------:R-:W-:Y:S02]  /*03a0*/  FSETP.GT.AND P4, PT, R11, 8.50705917302346158658e+37, PT ;  /* 0x7e8000000b00780b */ /* 0x000fe40003f84000 */
[----:B------:R-:W-:-:S03]  /*03b0*/  @P2 FMUL R16, R16, 0.25 ;  /* 0x3e80000010102820 */ /* 0x000fc60000400000 */
[----:B------:R-:W-:Y:S01]  /*03c0*/  @P1 FMUL R13, R13, 0.25 ;  /* 0x3e8000000d0d1820 */ /* 0x000fe20000400000 */
[----:B------:R-:W-:Y:S02]  /*03d0*/  HFMA2.MMA R0, -RZ, RZ, 1.625, 0 ;  /* 0x3e800000ff007435 */ /* 0x000fe400000001ff */
[----:B------:R-:W-:Y:S01]  /*03e0*/  MUFU.RCP R16, R16 ;  /* 0x0000001000107308 */ /* 0x000fe20000001000 */
[----:B------:R-:W-:-:S04]  /*03f0*/  @P3 FMUL R10, R10, 0.25 ;  /* 0x3e8000000a0a3820 */ /* 0x000fc80000400000 */
[----:B------:R-:W-:-:S03]  /*0400*/  @P4 FMUL R11, R11, 0.25 ;  /* 0x3e8000000b0b4820 */ /* 0x000fc60000400000 */
[----:B------:R1:W2:Y:S01]  /*0410*/  MUFU.RCP R12, R13 ;  /* 0x0000000d000c7308 */ /* 0x0002a20000001000 */
[----:B------:R-:W-:-:S07]  /*0420*/  FSEL R15, R0, 1, P1 ;  /* 0x3f800000000f7808 */ /* 0x000fce0000800000 */
[----:B------:R-:W3:Y:S01]  /*0430*/  MUFU.RCP R10, R10 ;  /* 0x0000000a000a7308 */ /* 0x000ee20000001000 */
[----:B------:R-:W-:-:S07]  /*0440*/  FSEL R17, R0, 1, P2 ;  /* 0x3f80000000117808 */ /* 0x000fce0001000000 */
[----:B------:R-:W4:Y:S01]  /*0450*/  MUFU.RCP R11, R11 ;  /* 0x0000000b000b7308 */ /* 0x000f220000001000 */
[----:B-1----:R-:W-:Y:S01]  /*0460*/  FSEL R13, R0, 1, P3 ;  /* 0x3f800000000d7808 */ /* 0x002fe20001800000 */
[----:B--2---:R-:W-:Y:S01]  /*0470*/  FMUL R15, R12, R15 ;  /* 0x0000000f0c0f7220 */ /* 0x004fe20000400000 */
[----:B------:R-:W-:Y:S01]  /*0480*/  FSEL R0, R0, 1, P4 ;  /* 0x3f80000000007808 */ /* 0x000fe20002000000 */
[----:B------:R-:W-:Y:S01]  /*0490*/  FMUL R16, R16, R17 ;  /* 0x0000001110107220 */ /* 0x000fe20000400000 */
[----:B------:R1:W-:Y:S01]  /*04a0*/  @!P0 STG.E.64 desc[UR4][R6.64], R8 ;  /* 0x0000000806008986 */ /* 0x0003e2000c101b04 */
[----:B------:R-:W-:Y:S01]  /*04b0*/  FMUL R2, R15, R2 ;  /* 0x000000020f027220 */ /* 0x000fe20000400000 */
[----:B---3--:R-:W-:Y:S01]  /*04c0*/  FMUL R13, R10, R13 ;  /* 0x0000000d0a0d7220 */ /* 0x008fe20000400000 */
[----:B------:R-:W-:-:S03]  /*04d0*/  FMUL R3, R16, R3 ;  /* 0x0000000310037220 */ /* 0x000fc60000400000 */
[----:B------:R-:W-:Y:S01]  /*04e0*/  FMUL R2, R13, R2 ;  /* 0x000000020d027220 */ /* 0x000fe20000400000 */
[----:B----4-:R-:W-:-:S04]  /*04f0*/  FMUL R0, R11, R0 ;  /* 0x000000000b007220 */ /* 0x010fc80000400000 */
[----:B------:R-:W-:Y:S01]  /*0500*/  FMUL R3, R0, R3 ;  /* 0x0000000300037220 */ /* 0x000fe20000400000 */
[----:B-1----:R-:W-:Y:S06]  /*0510*/  @P0 EXIT ;  /* 0x000000000000094d */ /* 0x002fec0003800000 */
[----:B------:R-:W-:Y:S01]  /*0520*/  STG.E.64 desc[UR4][R4.64], R2 ;  /* 0x0000000204007986 */ /* 0x000fe2000c101b04 */
[----:B------:R-:W-:Y:S05]  /*0530*/  EXIT ;  /* 0x000000000000794d */ /* 0x000fea0003800000 */
.L_x_0:
[----:B------:R-:W-:-:S00]  /*0540*/  BRA `(.L_x_0) ;  /* 0xfffffffc00fc7947 */ /* 0x000fc0000383ffff */
[----:B------:R-:W-:-:S00]  /*0550*/  NOP ;  /* 0x0000000000007918 */ /* 0x000fc00000000000 */
        /* <DEDUP_REMOVED lines=10> */
.L_x_1:


//--------------------- .nv.constant0.triton_poi_fused_convolution_mul_sigmoid_silu_17 --------------------------
	.section	.nv.constant0.triton_poi_fused_convolution_mul_sigmoid_silu_17,"a",@progbits
	.sectionflags	@""
	.align	4
.nv.constant0.triton_poi_fused_convolution_mul_sigmoid_silu_17:
	.zero		556
